//
// Generated by NVIDIA NVVM Compiler
//
// Compiler Build ID: CL-36424714
// Cuda compilation tools, release 13.0, V13.0.88
// Based on NVVM 20.0.0
//

.version 9.0
.target sm_100
.address_size 64

	// .globl	_Z13sum_reductionPiS_
// _ZZ13sum_reductionPiS_E11partial_sum has been demoted

.visible .entry _Z13sum_reductionPiS_(
	.param .u64 .ptr .align 1 _Z13sum_reductionPiS__param_0,
	.param .u64 .ptr .align 1 _Z13sum_reductionPiS__param_1
)
{
	.reg .pred 	%p<5>;
	.reg .b32 	%r<23>;
	.reg .b64 	%rd<11>;
	// demoted variable
	.shared .align 4 .b8 _ZZ13sum_reductionPiS_E11partial_sum[4096];
	ld.param.u64 	%rd2, [_Z13sum_reductionPiS__param_0];
	ld.param.u64 	%rd1, [_Z13sum_reductionPiS__param_1];
	cvta.to.global.u64 	%rd3, %rd2;
	mov.u32 	%r1, %ctaid.x;
	mov.u32 	%r22, %ntid.x;
	mul.lo.s32 	%r7, %r22, %r1;
	shl.b32 	%r8, %r7, 1;
	mov.u32 	%r3, %tid.x;
	add.s32 	%r9, %r8, %r3;
	mul.wide.s32 	%rd4, %r9, 4;
	add.s64 	%rd5, %rd3, %rd4;
	ld.global.u32 	%r10, [%rd5];
	add.s32 	%r11, %r9, %r22;
	mul.wide.u32 	%rd6, %r11, 4;
	add.s64 	%rd7, %rd3, %rd6;
	ld.global.u32 	%r12, [%rd7];
	add.s32 	%r13, %r12, %r10;
	shl.b32 	%r14, %r3, 2;
	mov.u32 	%r15, _ZZ13sum_reductionPiS_E11partial_sum;
	add.s32 	%r4, %r15, %r14;
	st.shared.u32 	[%r4], %r13;
	bar.sync 	0;
	setp.lt.u32 	%p1, %r22, 2;
	@%p1 bra 	$L__BB0_4;
$L__BB0_1:
	shr.u32 	%r6, %r22, 1;
	setp.ge.u32 	%p2, %r3, %r6;
	@%p2 bra 	$L__BB0_3;
	shl.b32 	%r16, %r6, 2;
	add.s32 	%r17, %r4, %r16;
	ld.shared.u32 	%r18, [%r17];
	ld.shared.u32 	%r19, [%r4];
	add.s32 	%r20, %r19, %r18;
	st.shared.u32 	[%r4], %r20;
$L__BB0_3:
	bar.sync 	0;
	setp.gt.u32 	%p3, %r22, 3;
	mov.u32 	%r22, %r6;
	@%p3 bra 	$L__BB0_1;
$L__BB0_4:
	setp.ne.s32 	%p4, %r3, 0;
	@%p4 bra 	$L__BB0_6;
	ld.shared.u32 	%r21, [_ZZ13sum_reductionPiS_E11partial_sum];
	cvta.to.global.u64 	%rd8, %rd1;
	mul.wide.u32 	%rd9, %r1, 4;
	add.s64 	%rd10, %rd8, %rd9;
	st.global.u32 	[%rd10], %r21;
$L__BB0_6:
	ret;

}


// ===== COMPILED SASS (sm_100) =====

	.target	sm_100

	.elftype	@"ET_EXEC"


//--------------------- .note.nv.tkinfo           --------------------------
	.section	.note.nv.tkinfo,"",@"SHT_NOTE"
	.sectionflags	@"SHF_NOTE_NV_TKINFO"
	.tkinfo
        /*0018*/ 	.word	0x00000002
        /*0030*/ 	.string	""
        /*0030*/ 	.string	"ptxas"
        /*0030*/ 	.string	"Cuda compilation tools, release 13.0, V13.0.88"
        /*0030*/ 	.string	"Build cuda_13.0.r13.0/compiler.36424714_0"
        /*0030*/ 	.string	"-arch sm_100 -m 64 "



//--------------------- .note.nv.cuinfo           --------------------------
	.section	.note.nv.cuinfo,"",@"SHT_NOTE"
	.sectionflags	@"SHF_NOTE_NV_CUINFO"
        /*0018*/ 	.short	0x0002
        /*001a*/ 	.short	0x0064
        /*001c*/ 	.short	0x0082
	.zero		2


//--------------------- .nv.info                  --------------------------
	.section	.nv.info,"",@"SHT_CUDA_INFO"
	.align	4


	//----- nvinfo : EIATTR_REGCOUNT
	.align		4
        /*0000*/ 	.byte	0x04, 0x2f
        /*0002*/ 	.short	(.L_1 - .L_0)
	.align		4
.L_0:
        /*0004*/ 	.word	index@(_Z13sum_reductionPiS_)
        /*0008*/ 	.word	0x0000000e


	//----- nvinfo : EIATTR_FRAME_SIZE
	.align		4
.L_1:
        /*000c*/ 	.byte	0x04, 0x11
        /*000e*/ 	.short	(.L_3 - .L_2)
	.align		4
.L_2:
        /*0010*/ 	.word	index@(_Z13sum_reductionPiS_)
        /*0014*/ 	.word	0x00000000


	//----- nvinfo : EIATTR_MIN_STACK_SIZE
	.align		4
.L_3:
        /*0018*/ 	.byte	0x04, 0x12
        /*001a*/ 	.short	(.L_5 - .L_4)
	.align		4
.L_4:
        /*001c*/ 	.word	index@(_Z13sum_reductionPiS_)
        /*0020*/ 	.word	0x00000000
.L_5:


//--------------------- .nv.compat                --------------------------
	.section	.nv.compat,"",@"SHT_CUDA_COMPAT_INFO"
	.align	4
        /*0000*/ 	.byte	0x02, 0x09, 0x00, 0x00, 0x02, 0x02, 0x01, 0x00, 0x02, 0x05, 0x05, 0x00, 0x03, 0x07, 0x01, 0x01
        /*0010*/ 	.byte	0x02, 0x03, 0x00, 0x00, 0x02, 0x06, 0x01, 0x00, 0x04, 0x0b, 0x08, 0x00, 0x09, 0x00, 0x00, 0x00
        /*0020*/ 	.byte	0x00, 0x00, 0x00, 0x00


//--------------------- .nv.info._Z13sum_reductionPiS_ --------------------------
	.section	.nv.info._Z13sum_reductionPiS_,"",@"SHT_CUDA_INFO"
	.sectionflags	@""
	.align	4


	//----- nvinfo : EIATTR_CUDA_API_VERSION
	.align		4
        /*0000*/ 	.byte	0x04, 0x37
        /*0002*/ 	.short	(.L_7 - .L_6)
.L_6:
        /*0004*/ 	.word	0x00000082


	//----- nvinfo : EIATTR_KPARAM_INFO
	.align		4
.L_7:
        /*0008*/ 	.byte	0x04, 0x17
        /*000a*/ 	.short	(.L_9 - .L_8)
.L_8:
        /*000c*/ 	.word	0x00000000
        /*0010*/ 	.short	0x0001
        /*0012*/ 	.short	0x0008
        /*0014*/ 	.byte	0x00, 0xf5, 0x21, 0x00


	//----- nvinfo : EIATTR_KPARAM_INFO
	.align		4
.L_9:
        /*0018*/ 	.byte	0x04, 0x17
        /*001a*/ 	.short	(.L_11 - .L_10)
.L_10:
        /*001c*/ 	.word	0x00000000
        /*0020*/ 	.short	0x0000
        /*0022*/ 	.short	0x0000
        /*0024*/ 	.byte	0x00, 0xf5, 0x21, 0x00


	//----- nvinfo : EIATTR_SPARSE_MMA_MASK
	.align		4
.L_11:
        /*0028*/ 	.byte	0x03, 0x50
        /*002a*/ 	.short	0x0000


	//----- nvinfo : EIATTR_MAXREG_COUNT
	.align		4
        /*002c*/ 	.byte	0x03, 0x1b
        /*002e*/ 	.short	0x00ff


	//----- nvinfo : EIATTR_NUM_BARRIERS
	.align		4
        /*0030*/ 	.byte	0x02, 0x4c
        /*0032*/ 	.byte	0x01
	.zero		1


	//----- nvinfo : EIATTR_MERCURY_ISA_VERSION
	.align		4
        /*0034*/ 	.byte	0x03, 0x5f
        /*0036*/ 	.short	0x0101


	//----- nvinfo : EIATTR_VRC_CTA_INIT_COUNT
	.align		4
        /*0038*/ 	.byte	0x02, 0x4a
	.zero		1
	.zero		1


	//----- nvinfo : EIATTR_EXIT_INSTR_OFFSETS
	.align		4
        /*003c*/ 	.byte	0x04, 0x1c
        /*003e*/ 	.short	(.L_13 - .L_12)


	//   ....[0]....
.L_12:
        /*0040*/ 	.word	0x00000230


	//   ....[1]....
        /*0044*/ 	.word	0x000002b0


	//----- nvinfo : EIATTR_CBANK_PARAM_SIZE
	.align		4
.L_13:
        /*0048*/ 	.byte	0x03, 0x19
        /*004a*/ 	.short	0x0010


	//----- nvinfo : EIATTR_PARAM_CBANK
	.align		4
        /*004c*/ 	.byte	0x04, 0x0a
        /*004e*/ 	.short	(.L_15 - .L_14)
	.align		4
.L_14:
        /*0050*/ 	.word	index@(.nv.constant0._Z13sum_reductionPiS_)
        /*0054*/ 	.short	0x0380
        /*0056*/ 	.short	0x0010


	//----- nvinfo : EIATTR_SW_WAR
	.align		4
.L_15:
        /*0058*/ 	.byte	0x04, 0x36
        /*005a*/ 	.short	(.L_17 - .L_16)
.L_16:
        /*005c*/ 	.word	0x00000008
.L_17:


//--------------------- .nv.callgraph             --------------------------
	.section	.nv.callgraph,"",@"SHT_CUDA_CALLGRAPH"
	.align	4
	.sectionentsize	8
	.align		4
        /*0000*/ 	.word	0x00000000
	.align		4
        /*0004*/ 	.word	0xffffffff
	.align		4
        /*0008*/ 	.word	0x00000000
	.align		4
        /*000c*/ 	.word	0xfffffffe
	.align		4
        /*0010*/ 	.word	0x00000000
	.align		4
        /*0014*/ 	.word	0xfffffffd
	.align		4
        /*0018*/ 	.word	0x00000000
	.align		4
        /*001c*/ 	.word	0xfffffffc


//--------------------- .text._Z13sum_reductionPiS_ --------------------------
	.section	.text._Z13sum_reductionPiS_,"ax",@progbits
	.align	128
        .global         _Z13sum_reductionPiS_
        .type           _Z13sum_reductionPiS_,@function
        .size           _Z13sum_reductionPiS_,(.L_x_3 - _Z13sum_reductionPiS_)
        .other          _Z13sum_reductionPiS_,@"STO_CUDA_ENTRY STV_DEFAULT"
_Z13sum_reductionPiS_:
.text._Z13sum_reductionPiS_:
[----:B------:R-:W-:Y:S01]  /*0000*/  LDC R1, c[0x0][0x37c] ;  /* 0x0000df00ff017b82 */ /* 0x000fe20000000800 */
[----:B------:R-:W0:Y:S01]  /*0010*/  S2R R9, SR_CTAID.X ;  /* 0x0000000000097919 */ /* 0x000e220000002500 */
[----:B------:R-:W0:Y:S06]  /*0020*/  LDCU UR8, c[0x0][0x360] ;  /* 0x00006c00ff0877ac */ /* 0x000e2c0008000800 */
[----:B------:R-:W1:Y:S01]  /*0030*/  LDC.64 R4, c[0x0][0x380] ;  /* 0x0000e000ff047b82 */ /* 0x000e620000000a00 */
[----:B------:R-:W2:Y:S01]  /*0040*/  S2R R11, SR_TID.X ;  /* 0x00000000000b7919 */ /* 0x000ea20000002100 */
[----:B------:R-:W3:Y:S01]  /*0050*/  LDCU.64 UR6, c[0x0][0x358] ;  /* 0x00006b00ff0677ac */ /* 0x000ee20008000a00 */
[----:B0-----:R-:W-:-:S04]  /*0060*/  IMAD R0, R9, UR8, RZ ;  /* 0x0000000809007c24 */ /* 0x001fc8000f8e02ff */
[----:B--2---:R-:W-:-:S05]  /*0070*/  IMAD R3, R0, 0x2, R11 ;  /* 0x0000000200037824 */ /* 0x004fca00078e020b */
[C---:B------:R-:W-:Y:S01]  /*0080*/  IADD3 R7, PT, PT, R3.reuse, UR8, RZ ;  /* 0x0000000803077c10 */ /* 0x040fe2000fffe0ff */
[----:B-1----:R-:W-:-:S04]  /*0090*/  IMAD.WIDE R2, R3, 0x4, R4 ;  /* 0x0000000403027825 */ /* 0x002fc800078e0204 */
[----:B------:R-:W-:Y:S02]  /*00a0*/  IMAD.WIDE.U32 R4, R7, 0x4, R4 ;  /* 0x0000000407047825 */ /* 0x000fe400078e0004 */
[----:B---3--:R-:W2:Y:S04]  /*00b0*/  LDG.E R2, desc[UR6][R2.64] ;  /* 0x0000000602027981 */ /* 0x008ea8000c1e1900 */
[----:B------:R-:W2:Y:S01]  /*00c0*/  LDG.E R5, desc[UR6][R4.64] ;  /* 0x0000000604057981 */ /* 0x000ea2000c1e1900 */
[----:B------:R-:W0:Y:S01]  /*00d0*/  S2UR UR5, SR_CgaCtaId ;  /* 0x00000000000579c3 */ /* 0x000e220000008800 */
[----:B------:R-:W-:Y:S01]  /*00e0*/  UMOV UR4, 0x400 ;  /* 0x0000040000047882 */ /* 0x000fe20000000000 */
[----:B------:R-:W-:Y:S01]  /*00f0*/  UISETP.GE.U32.AND UP0, UPT, UR8, 0x2, UPT ;  /* 0x000000020800788c */ /* 0x000fe2000bf06070 */
[----:B------:R-:W-:Y:S01]  /*0100*/  ISETP.NE.AND P0, PT, R11, RZ, PT ;  /* 0x000000ff0b00720c */ /* 0x000fe20003f05270 */
[----:B0-----:R-:W-:-:S06]  /*0110*/  ULEA UR4, UR5, UR4, 0x18 ;  /* 0x0000000405047291 */ /* 0x001fcc000f8ec0ff */
[----:B------:R-:W-:Y:S01]  /*0120*/  LEA R7, R11, UR4, 0x2 ;  /* 0x000000040b077c11 */ /* 0x000fe2000f8e10ff */
[----:B--2---:R-:W-:-:S05]  /*0130*/  IMAD.IADD R0, R2, 0x1, R5 ;  /* 0x0000000102007824 */ /* 0x004fca00078e0205 */
[----:B------:R0:W-:Y:S01]  /*0140*/  STS [R7], R0 ;  /* 0x0000000007007388 */ /* 0x0001e20000000800 */
[----:B------:R-:W-:Y:S06]  /*0150*/  BAR.SYNC.DEFER_BLOCKING 0x0 ;  /* 0x0000000000007b1d */ /* 0x000fec0000010000 */
[----:B------:R-:W-:Y:S05]  /*0160*/  BRA.U !UP0, `(.L_x_0) ;  /* 0x0000000108307547 */ /* 0x000fea000b800000 */
[----:B0-----:R-:W-:-:S07]  /*0170*/  MOV R0, UR8 ;  /* 0x0000000800007c02 */ /* 0x001fce0008000f00 */
.L_x_1:
[----:B------:R-:W-:-:S04]  /*0180*/  SHF.R.U32.HI R6, RZ, 0x1, R0 ;  /* 0x00000001ff067819 */ /* 0x000fc80000011600 */
[----:B------:R-:W-:-:S13]  /*0190*/  ISETP.GE.U32.AND P1, PT, R11, R6, PT ;  /* 0x000000060b00720c */ /* 0x000fda0003f26070 */
[----:B------:R-:W-:Y:S01]  /*01a0*/  @!P1 IMAD R2, R6, 0x4, R7 ;  /* 0x0000000406029824 */ /* 0x000fe200078e0207 */
[----:B------:R-:W-:Y:S05]  /*01b0*/  @!P1 LDS R3, [R7] ;  /* 0x0000000007039984 */ /* 0x000fea0000000800 */
[----:B------:R-:W0:Y:S02]  /*01c0*/  @!P1 LDS R2, [R2] ;  /* 0x0000000002029984 */ /* 0x000e240000000800 */
[----:B0-----:R-:W-:-:S05]  /*01d0*/  @!P1 IADD3 R4, PT, PT, R2, R3, RZ ;  /* 0x0000000302049210 */ /* 0x001fca0007ffe0ff */
[----:B------:R1:W-:Y:S01]  /*01e0*/  @!P1 STS [R7], R4 ;  /* 0x0000000407009388 */ /* 0x0003e20000000800 */
[----:B------:R-:W-:Y:S01]  /*01f0*/  BAR.SYNC.DEFER_BLOCKING 0x0 ;  /* 0x0000000000007b1d */ /* 0x000fe20000010000 */
[----:B------:R-:W-:Y:S01]  /*0200*/  ISETP.GT.U32.AND P1, PT, R0, 0x3, PT ;  /* 0x000000030000780c */ /* 0x000fe20003f24070 */
[----:B------:R-:W-:-:S12]  /*0210*/  IMAD.MOV.U32 R0, RZ, RZ, R6 ;  /* 0x000000ffff007224 */ /* 0x000fd800078e0006 */
[----:B-1----:R-:W-:Y:S05]  /*0220*/  @P1 BRA `(.L_x_1) ;  /* 0xfffffffc00d41947 */ /* 0x002fea000383ffff */
.L_x_0:
[----:B------:R-:W-:Y:S05]  /*0230*/  @P0 EXIT ;  /* 0x000000000000094d */ /* 0x000fea0003800000 */
[----:B------:R-:W1:Y:S01]  /*0240*/  S2UR UR5, SR_CgaCtaId ;  /* 0x00000000000579c3 */ /* 0x000e620000008800 */
[----:B------:R-:W-:-:S07]  /*0250*/  UMOV UR4, 0x400 ;  /* 0x0000040000047882 */ /* 0x000fce0000000000 */
[----:B------:R-:W2:Y:S01]  /*0260*/  LDC.64 R2, c[0x0][0x388] ;  /* 0x0000e200ff027b82 */ /* 0x000ea20000000a00 */
[----:B-1----:R-:W-:Y:S01]  /*0270*/  ULEA UR4, UR5, UR4, 0x18 ;  /* 0x0000000405047291 */ /* 0x002fe2000f8ec0ff */
[----:B--2---:R-:W-:-:S08]  /*0280*/  IMAD.WIDE.U32 R2, R9, 0x4, R2 ;  /* 0x0000000409027825 */ /* 0x004fd000078e0002 */
[----:B------:R-:W1:Y:S04]  /*0290*/  LDS R5, [UR4] ;  /* 0x00000004ff057984 */ /* 0x000e680008000800 */
[----:B-1----:R-:W-:Y:S01]  /*02a0*/  STG.E desc[UR6][R2.64], R5 ;  /* 0x0000000502007986 */ /* 0x002fe2000c101906 */
[----:B------:R-:W-:Y:S05]  /*02b0*/  EXIT ;  /* 0x000000000000794d */ /* 0x000fea0003800000 */
.L_x_2:
[----:B------:R-:W-:-:S00]  /*02c0*/  BRA `(.L_x_2) ;  /* 0xfffffffc00fc7947 */ /* 0x000fc0000383ffff */
[----:B------:R-:W-:-:S00]  /*02d0*/  NOP ;  /* 0x0000000000007918 */ /* 0x000fc00000000000 */
        /* <DEDUP_REMOVED lines=10> */
.L_x_3:


//--------------------- .nv.shared._Z13sum_reductionPiS_ --------------------------
	.section	.nv.shared._Z13sum_reductionPiS_,"aw",@nobits
	.sectionflags	@""
	.align	4
.nv.shared._Z13sum_reductionPiS_:
	.zero		5120


//--------------------- .nv.shared.reserved.0     --------------------------
	.section	.nv.shared.reserved.0,"aw",@nobits
	.weak		__nv_reservedSMEM_offset_0_alias
	.size		__nv_reservedSMEM_offset_0_alias, 0, 64
	.other		__nv_reservedSMEM_offset_0_alias,@"STO_CUDA_RESERVED_SHARED STV_DEFAULT"
__nv_reservedSMEM_offset_0_alias:
	.zero		0
	.zero		64


//--------------------- .nv.constant0._Z13sum_reductionPiS_ --------------------------
	.section	.nv.constant0._Z13sum_reductionPiS_,"a",@progbits
	.sectionflags	@""
	.align	4
.nv.constant0._Z13sum_reductionPiS_:
	.zero		912


//--------------------- SYMBOLS --------------------------

	.type		.nv.reservedSmem.offset0,@object
	.size		.nv.reservedSmem.offset0,0x4
	.type		.nv.reservedSmem.cap,@object
	.size		.nv.reservedSmem.cap,0x4
